	.headerflags	@"EF_CUDA_TEXMODE_UNIFIED EF_CUDA_64BIT_ADDRESS EF_CUDA_SM86 EF_CUDA_VIRTUAL_SM(EF_CUDA_SM86)"
	.elftype	@"ET_EXEC"


//--------------------- .nv.info                  --------------------------
	.section	.nv.info,"",@"SHT_CUDA_INFO"
	.align	4


	//----- nvinfo : EIATTR_REGCOUNT
	.align		4
        /*0000*/ 	.byte	0x04, 0x2f
        /*0002*/ 	.short	(.L_1 - .L_0)
	.align		4
.L_0:
        /*0004*/ 	.word	index@(triton_red_fused__to_copy_mean_pow_3)
        /*0008*/ 	.word	0x0000000e


	//----- nvinfo : EIATTR_MIN_STACK_SIZE
	.align		4
.L_1:
        /*000c*/ 	.byte	0x04, 0x12
        /*000e*/ 	.short	(.L_3 - .L_2)
	.align		4
.L_2:
        /*0010*/ 	.word	index@(triton_red_fused__to_copy_mean_pow_3)
        /*0014*/ 	.word	0x00000000


	//----- nvinfo : EIATTR_FRAME_SIZE
	.align		4
.L_3:
        /*0018*/ 	.byte	0x04, 0x11
        /*001a*/ 	.short	(.L_5 - .L_4)
	.align		4
.L_4:
        /*001c*/ 	.word	index@(triton_red_fused__to_copy_mean_pow_3)
        /*0020*/ 	.word	0x00000000


	//----- nvinfo : EIATTR_MIN_STACK_SIZE
	.align		4
.L_5:
        /*0024*/ 	.byte	0x04, 0x12
        /*0026*/ 	.short	(.L_7 - .L_6)
	.align		4
.L_6:
        /*0028*/ 	.word	index@(triton_red_fused__to_copy_mean_pow_3)
        /*002c*/ 	.word	0x00000000
.L_7:


//--------------------- .nv.info.triton_red_fused__to_copy_mean_pow_3 --------------------------
	.section	.nv.info.triton_red_fused__to_copy_mean_pow_3,"",@"SHT_CUDA_INFO"
	.sectionflags	@""
	.align	4


	//----- nvinfo : EIATTR_CUDA_API_VERSION
	.align		4
        /*0000*/ 	.byte	0x04, 0x37
        /*0002*/ 	.short	(.L_9 - .L_8)
.L_8:
        /*0004*/ 	.word	0x0000007c


	//----- nvinfo : EIATTR_SW2861232_WAR
	.align		4
.L_9:
        /*0008*/ 	.byte	0x01, 0x35
	.zero		2


	//----- nvinfo : EIATTR_PARAM_CBANK
	.align		4
        /*000c*/ 	.byte	0x04, 0x0a
        /*000e*/ 	.short	(.L_11 - .L_10)
	.align		4
.L_10:
        /*0010*/ 	.word	index@(.nv.constant0.triton_red_fused__to_copy_mean_pow_3)
        /*0014*/ 	.short	0x0160
        /*0016*/ 	.short	0x0020


	//----- nvinfo : EIATTR_CBANK_PARAM_SIZE
	.align		4
.L_11:
        /*0018*/ 	.byte	0x03, 0x19
        /*001a*/ 	.short	0x0020


	//----- nvinfo : EIATTR_KPARAM_INFO
	.align		4
        /*001c*/ 	.byte	0x04, 0x17
        /*001e*/ 	.short	(.L_13 - .L_12)
.L_12:
        /*0020*/ 	.word	0x00000000
        /*0024*/ 	.short	0x0004
        /*0026*/ 	.short	0x0018
        /*0028*/ 	.byte	0x00, 0xf4, 0x21, 0x00


	//----- nvinfo : EIATTR_KPARAM_INFO
	.align		4
.L_13:
        /*002c*/ 	.byte	0x04, 0x17
        /*002e*/ 	.short	(.L_15 - .L_14)
.L_14:
        /*0030*/ 	.word	0x00000000
        /*0034*/ 	.short	0x0003
        /*0036*/ 	.short	0x0014
        /*0038*/ 	.byte	0x00, 0xf0, 0x11, 0x00


	//----- nvinfo : EIATTR_KPARAM_INFO
	.align		4
.L_15:
        /*003c*/ 	.byte	0x04, 0x17
        /*003e*/ 	.short	(.L_17 - .L_16)
.L_16:
        /*0040*/ 	.word	0x00000000
        /*0044*/ 	.short	0x0002
        /*0046*/ 	.short	0x0010
        /*0048*/ 	.byte	0x00, 0xf0, 0x11, 0x00


	//----- nvinfo : EIATTR_KPARAM_INFO
	.align		4
.L_17:
        /*004c*/ 	.byte	0x04, 0x17
        /*004e*/ 	.short	(.L_19 - .L_18)
.L_18:
        /*0050*/ 	.word	0x00000000
        /*0054*/ 	.short	0x0001
        /*0056*/ 	.short	0x0008
        /*0058*/ 	.byte	0x00, 0xf4, 0x21, 0x00


	//----- nvinfo : EIATTR_KPARAM_INFO
	.align		4
.L_19:
        /*005c*/ 	.byte	0x04, 0x17
        /*005e*/ 	.short	(.L_21 - .L_20)
.L_20:
        /*0060*/ 	.word	0x00000000
        /*0064*/ 	.short	0x0000
        /*0066*/ 	.short	0x0000
        /*0068*/ 	.byte	0x00, 0xf4, 0x21, 0x00


	//----- nvinfo : EIATTR_MAXREG_COUNT
	.align		4
.L_21:
        /*006c*/ 	.byte	0x03, 0x1b
        /*006e*/ 	.short	0x00ff


	//----- nvinfo : EIATTR_COOP_GROUP_MASK_REGIDS
	.align		4
        /*0070*/ 	.byte	0x04, 0x29
        /*0072*/ 	.short	(.L_23 - .L_22)


	//   ....[0]....
.L_22:
        /*0074*/ 	.word	0xffffffff


	//   ....[1]....
        /*0078*/ 	.word	0xffffffff


	//   ....[2]....
        /*007c*/ 	.word	0xffffffff


	//   ....[3]....
        /*0080*/ 	.word	0xffffffff


	//   ....[4]....
        /*0084*/ 	.word	0xffffffff


	//----- nvinfo : EIATTR_COOP_GROUP_INSTR_OFFSETS
	.align		4
.L_23:
        /*0088*/ 	.byte	0x04, 0x28
        /*008a*/ 	.short	(.L_25 - .L_24)


	//   ....[0]....
.L_24:
        /*008c*/ 	.word	0x00000210


	//   ....[1]....
        /*0090*/ 	.word	0x00000230


	//   ....[2]....
        /*0094*/ 	.word	0x00000250


	//   ....[3]....
        /*0098*/ 	.word	0x00000270


	//   ....[4]....
        /*009c*/ 	.word	0x00000290


	//----- nvinfo : EIATTR_EXIT_INSTR_OFFSETS
	.align		4
.L_25:
        /*00a0*/ 	.byte	0x04, 0x1c
        /*00a2*/ 	.short	(.L_27 - .L_26)


	//   ....[0]....
.L_26:
        /*00a4*/ 	.word	0x000002d0


	//   ....[1]....
        /*00a8*/ 	.word	0x00000340


	//----- nvinfo : EIATTR_REQNTID
	.align		4
.L_27:
        /*00ac*/ 	.byte	0x04, 0x10
        /*00ae*/ 	.short	(.L_29 - .L_28)
.L_28:
        /*00b0*/ 	.word	0x00000100
        /*00b4*/ 	.word	0x00000001
        /*00b8*/ 	.word	0x00000001
.L_29:


//--------------------- .nv.callgraph             --------------------------
	.section	.nv.callgraph,"",@"SHT_CUDA_CALLGRAPH"
	.align	4
	.sectionentsize	8
	.align		4
        /*0000*/ 	.word	0x00000000
	.align		4
        /*0004*/ 	.word	0xffffffff
	.align		4
        /*0008*/ 	.word	0x00000000
	.align		4
        /*000c*/ 	.word	0xfffffffe
	.align		4
        /*0010*/ 	.word	0x00000000
	.align		4
        /*0014*/ 	.word	0xfffffffd
	.align		4
        /*0018*/ 	.word	0x00000000
	.align		4
        /*001c*/ 	.word	0xfffffffc


//--------------------- .nv.rel.action            --------------------------
	.section	.nv.rel.action,"",@"SHT_CUDA_RELOCINFO"
	.align	8
	.sectionentsize	8
        /*0000*/ 	.byte	0x73, 0x00, 0x00, 0x00, 0x00, 0x00, 0x00, 0x00, 0x00, 0x00, 0x00, 0x11, 0x25, 0x00, 0x05, 0x36


//--------------------- .nv.constant0.triton_red_fused__to_copy_mean_pow_3 --------------------------
	.section	.nv.constant0.triton_red_fused__to_copy_mean_pow_3,"a",@progbits
	.sectionflags	@""
	.align	4
.nv.constant0.triton_red_fused__to_copy_mean_pow_3:
	.zero		384


//--------------------- .text.triton_red_fused__to_copy_mean_pow_3 --------------------------
	.section	.text.triton_red_fused__to_copy_mean_pow_3,"ax",@progbits
	.sectionflags	@"SHF_BARRIERS=1"
	.sectioninfo	@"SHI_REGISTERS=14"
	.align	128
        .global         triton_red_fused__to_copy_mean_pow_3
        .type           triton_red_fused__to_copy_mean_pow_3,@function
        .size           triton_red_fused__to_copy_mean_pow_3,(.L_x_1 - triton_red_fused__to_copy_mean_pow_3)
        .other          triton_red_fused__to_copy_mean_pow_3,@"STO_CUDA_ENTRY STV_DEFAULT"
triton_red_fused__to_copy_mean_pow_3:
.text.triton_red_fused__to_copy_mean_pow_3:
[----:B------:R-:W-:Y:S02]  /*0000*/  MOV R1, c[0x0][0x28] ;  /* 0x00000a0000017a02 */ /* 0x000fe40000000f00 */
[----:B------:R-:W0:Y:S01]  /*0010*/  S2R R0, SR_TID.X ;  /* 0x0000000000007919 */ /* 0x000e220000002100 */
[----:B------:R-:W-:-:S03]  /*0020*/  ULDC.64 UR4, c[0x0][0x118] ;  /* 0x0000460000047ab9 */ /* 0x000fc60000000a00 */
[----:B------:R-:W1:Y:S01]  /*0030*/  S2R R3, SR_CTAID.X ;  /* 0x0000000000037919 */ /* 0x000e620000002500 */
[----:B0-----:R-:W-:Y:S01]  /*0040*/  SHF.R.U32.HI R2, RZ, 0x5, R0 ;  /* 0x00000005ff027819 */ /* 0x001fe20000011600 */
[----:B------:R-:W-:Y:S01]  /*0050*/  IMAD.SHL.U32 R5, R0, 0x4, RZ ;  /* 0x0000000400057824 */ /* 0x000fe200078e00ff */
[----:B-1----:R-:W-:Y:S02]  /*0060*/  SHF.L.U32 R3, R3, 0x3, RZ ;  /* 0x0000000303037819 */ /* 0x002fe400000006ff */
[----:B------:R-:W-:Y:S02]  /*0070*/  SGXT.U32 R2, R2, 0x3 ;  /* 0x000000030202781a */ /* 0x000fe40000000000 */
[----:B------:R-:W-:Y:S02]  /*0080*/  LOP3.LUT R5, R5, 0x7c, RZ, 0xc0, !PT ;  /* 0x0000007c05057812 */ /* 0x000fe400078ec0ff */
[----:B------:R-:W-:Y:S02]  /*0090*/  LOP3.LUT R4, R2, R3, RZ, 0xfc, !PT ;  /* 0x0000000302047212 */ /* 0x000fe400078efcff */
[----:B------:R-:W-:-:S03]  /*00a0*/  ISETP.GE.U32.AND P0, PT, R5, 0x60, PT ;  /* 0x000000600500780c */ /* 0x000fc60003f06070 */
[----:B------:R-:W-:-:S05]  /*00b0*/  IMAD.HI R6, R4, 0x2aaaaaab, RZ ;  /* 0x2aaaaaab04067827 */ /* 0x000fca00078e02ff */
[----:B------:R-:W-:-:S04]  /*00c0*/  SHF.R.S32.HI R7, RZ, 0x1, R6 ;  /* 0x00000001ff077819 */ /* 0x000fc80000011406 */
[----:B------:R-:W-:-:S05]  /*00d0*/  LEA.HI R7, R6, R7, RZ, 0x1 ;  /* 0x0000000706077211 */ /* 0x000fca00078f08ff */
[----:B------:R-:W-:-:S04]  /*00e0*/  IMAD R4, R7, -0xc, R4 ;  /* 0xfffffff407047824 */ /* 0x000fc800078e0204 */
[----:B------:R-:W-:Y:S01]  /*00f0*/  IMAD R4, R4, 0x60, R5 ;  /* 0x0000006004047824 */ /* 0x000fe200078e0205 */
[----:B------:R-:W-:-:S03]  /*0100*/  MOV R5, 0x2 ;  /* 0x0000000200057802 */ /* 0x000fc60000000f00 */
[----:B------:R-:W-:Y:S02]  /*0110*/  IMAD R4, R7, 0xd80, R4 ;  /* 0x00000d8007047824 */ /* 0x000fe400078e0204 */
[----:B------:R-:W-:Y:S02]  /*0120*/  CS2R R6, SRZ ;  /* 0x0000000000067805 */ /* 0x000fe4000001ff00 */
[----:B------:R-:W-:-:S05]  /*0130*/  IMAD.WIDE R4, R4, R5, c[0x0][0x160] ;  /* 0x0000580004047625 */ /* 0x000fca00078e0205 */
[----:B------:R-:W2:Y:S02]  /*0140*/  @!P0 LDG.E.EF.64 R6, [R4.64] ;  /* 0x0000000404068981 */ /* 0x000ea4000c0e1b00 */
[----:B--2---:R-:W-:-:S05]  /*0150*/  PRMT R8, R6, 0x7632, R8 ;  /* 0x0000763206087816 */ /* 0x004fca0000000008 */
[----:B------:R-:W-:Y:S01]  /*0160*/  IMAD.U32 R9, R8, 0x10000, RZ ;  /* 0x0001000008097824 */ /* 0x000fe200078e00ff */
[----:B------:R-:W-:Y:S02]  /*0170*/  SHF.L.U32 R8, R6, 0x10, RZ ;  /* 0x0000001006087819 */ /* 0x000fe400000006ff */
[----:B------:R-:W-:Y:S01]  /*0180*/  PRMT R6, R7, 0x7632, R6 ;  /* 0x0000763207067816 */ /* 0x000fe20000000006 */
[----:B------:R-:W-:Y:S01]  /*0190*/  FMUL R9, R9, R9 ;  /* 0x0000000909097220 */ /* 0x000fe20000400000 */
[----:B------:R-:W-:Y:S02]  /*01a0*/  IMAD.U32 R7, R7, 0x10000, RZ ;  /* 0x0001000007077824 */ /* 0x000fe400078e00ff */
[----:B------:R-:W-:Y:S01]  /*01b0*/  SHF.L.U32 R6, R6, 0x10, RZ ;  /* 0x0000001006067819 */ /* 0x000fe200000006ff */
[----:B------:R-:W-:-:S04]  /*01c0*/  FFMA R8, R8, R8, R9 ;  /* 0x0000000808087223 */ /* 0x000fc80000000009 */
[----:B------:R-:W-:-:S04]  /*01d0*/  FFMA R7, R7, R7, R8 ;  /* 0x0000000707077223 */ /* 0x000fc80000000008 */
[----:B------:R-:W-:-:S05]  /*01e0*/  FFMA R7, R6, R6, R7 ;  /* 0x0000000606077223 */ /* 0x000fca0000000007 */
[----:B------:R-:W-:Y:S02]  /*01f0*/  FSEL R7, R7, RZ, !P0 ;  /* 0x000000ff07077208 */ /* 0x000fe40004000000 */
[----:B------:R-:W-:-:S03]  /*0200*/  LOP3.LUT P0, RZ, R0, 0xf8, RZ, 0xc0, !PT ;  /* 0x000000f800ff7812 */ /* 0x000fc6000780c0ff */
[----:B------:R-:W0:Y:S02]  /*0210*/  SHFL.BFLY PT, R4, R7, 0x10, 0x1f ;  /* 0x0e001f0007047f89 */ /* 0x000e2400000e0000 */
[----:B0-----:R-:W-:-:S05]  /*0220*/  FADD R4, R7, R4 ;  /* 0x0000000407047221 */ /* 0x001fca0000000000 */
        /* <DEDUP_REMOVED lines=8> */
[----:B------:R0:W-:Y:S04]  /*02b0*/  STS [R2.X4], R11 ;  /* 0x0000000b02007388 */ /* 0x0001e80000004800 */
[----:B------:R-:W-:Y:S06]  /*02c0*/  BAR.SYNC.DEFER_BLOCKING 0x0 ;  /* 0x0000000000007b1d */ /* 0x000fec0000010000 */
[----:B------:R-:W-:Y:S05]  /*02d0*/  @P0 EXIT ;  /* 0x000000000000094d */ /* 0x000fea0003800000 */
[----:B0-----:R-:W-:Y:S02]  /*02e0*/  LOP3.LUT R4, R0, 0x7, RZ, 0xc0, !PT ;  /* 0x0000000700047812 */ /* 0x001fe400078ec0ff */
[----:B------:R-:W-:-:S02]  /*02f0*/  MOV R2, 0x4 ;  /* 0x0000000400027802 */ /* 0x000fc40000000f00 */
[----:B------:R-:W-:Y:S01]  /*0300*/  LOP3.LUT R3, R3, 0x7, R0, 0xf8, !PT ;  /* 0x0000000703037812 */ /* 0x000fe200078ef800 */
[----:B------:R-:W0:Y:S04]  /*0310*/  LDS R5, [R4.X4] ;  /* 0x0000000004057984 */ /* 0x000e280000004800 */
[----:B------:R-:W-:-:S05]  /*0320*/  IMAD.WIDE R2, R3, R2, c[0x0][0x168] ;  /* 0x00005a0003027625 */ /* 0x000fca00078e0202 */
[----:B0-----:R-:W-:Y:S01]  /*0330*/  STG.E [R2.64], R5 ;  /* 0x0000000502007986 */ /* 0x001fe2000c101904 */
[----:B------:R-:W-:Y:S05]  /*0340*/  EXIT ;  /* 0x000000000000794d */ /* 0x000fea0003800000 */
.L_x_0:
[----:B------:R-:W-:-:S00]  /*0350*/  BRA `(.L_x_0) ;  /* 0xfffffff000007947 */ /* 0x000fc0000383ffff */
[----:B------:R-:W-:-:S00]  /*0360*/  NOP ;  /* 0x0000000000007918 */ /* 0x000fc00000000000 */
        /* <DEDUP_REMOVED lines=9> */
.L_x_1:


//--------------------- .nv.shared.triton_red_fused__to_copy_mean_pow_3 --------------------------
	.section	.nv.shared.triton_red_fused__to_copy_mean_pow_3,"aw",@nobits
	.sectionflags	@""
	.align	16
